//
// Generated by NVIDIA NVVM Compiler
//
// Compiler Build ID: CL-36424714
// Cuda compilation tools, release 13.0, V13.0.88
// Based on NVVM 20.0.0
//

.version 9.0
.target sm_100
.address_size 64

	// .globl	_Z9vectorAddPfS_S_i
.extern .shared .align 16 .b8 sdata[];

.visible .entry _Z9vectorAddPfS_S_i(
	.param .u64 .ptr .align 1 _Z9vectorAddPfS_S_i_param_0,
	.param .u64 .ptr .align 1 _Z9vectorAddPfS_S_i_param_1,
	.param .u64 .ptr .align 1 _Z9vectorAddPfS_S_i_param_2,
	.param .u32 _Z9vectorAddPfS_S_i_param_3
)
{
	.reg .pred 	%p<2>;
	.reg .b32 	%r<6>;
	.reg .b32 	%f<4>;
	.reg .b64 	%rd<11>;

	ld.param.u64 	%rd1, [_Z9vectorAddPfS_S_i_param_0];
	ld.param.u64 	%rd2, [_Z9vectorAddPfS_S_i_param_1];
	ld.param.u64 	%rd3, [_Z9vectorAddPfS_S_i_param_2];
	ld.param.u32 	%r2, [_Z9vectorAddPfS_S_i_param_3];
	mov.u32 	%r3, %ctaid.x;
	mov.u32 	%r4, %ntid.x;
	mov.u32 	%r5, %tid.x;
	mad.lo.s32 	%r1, %r3, %r4, %r5;
	setp.ge.s32 	%p1, %r1, %r2;
	@%p1 bra 	$L__BB0_2;
	cvta.to.global.u64 	%rd4, %rd1;
	cvta.to.global.u64 	%rd5, %rd2;
	cvta.to.global.u64 	%rd6, %rd3;
	mul.wide.s32 	%rd7, %r1, 4;
	add.s64 	%rd8, %rd4, %rd7;
	ld.global.f32 	%f1, [%rd8];
	add.s64 	%rd9, %rd5, %rd7;
	ld.global.f32 	%f2, [%rd9];
	add.f32 	%f3, %f1, %f2;
	add.s64 	%rd10, %rd6, %rd7;
	st.global.f32 	[%rd10], %f3;
$L__BB0_2:
	ret;

}
	// .globl	_Z11vectorScalePffi
.visible .entry _Z11vectorScalePffi(
	.param .u64 .ptr .align 1 _Z11vectorScalePffi_param_0,
	.param .f32 _Z11vectorScalePffi_param_1,
	.param .u32 _Z11vectorScalePffi_param_2
)
{
	.reg .pred 	%p<2>;
	.reg .b32 	%r<6>;
	.reg .b32 	%f<4>;
	.reg .b64 	%rd<5>;

	ld.param.u64 	%rd1, [_Z11vectorScalePffi_param_0];
	ld.param.f32 	%f1, [_Z11vectorScalePffi_param_1];
	ld.param.u32 	%r2, [_Z11vectorScalePffi_param_2];
	mov.u32 	%r3, %ctaid.x;
	mov.u32 	%r4, %ntid.x;
	mov.u32 	%r5, %tid.x;
	mad.lo.s32 	%r1, %r3, %r4, %r5;
	setp.ge.s32 	%p1, %r1, %r2;
	@%p1 bra 	$L__BB1_2;
	cvta.to.global.u64 	%rd2, %rd1;
	mul.wide.s32 	%rd3, %r1, 4;
	add.s64 	%rd4, %rd2, %rd3;
	ld.global.f32 	%f2, [%rd4];
	mul.f32 	%f3, %f1, %f2;
	st.global.f32 	[%rd4], %f3;
$L__BB1_2:
	ret;

}
	// .globl	_Z16vectorDotProductPfS_S_i
.visible .entry _Z16vectorDotProductPfS_S_i(
	.param .u64 .ptr .align 1 _Z16vectorDotProductPfS_S_i_param_0,
	.param .u64 .ptr .align 1 _Z16vectorDotProductPfS_S_i_param_1,
	.param .u64 .ptr .align 1 _Z16vectorDotProductPfS_S_i_param_2,
	.param .u32 _Z16vectorDotProductPfS_S_i_param_3
)
{
	.reg .pred 	%p<6>;
	.reg .b32 	%r<14>;
	.reg .b32 	%f<11>;
	.reg .b64 	%rd<12>;

	ld.param.u64 	%rd1, [_Z16vectorDotProductPfS_S_i_param_0];
	ld.param.u64 	%rd2, [_Z16vectorDotProductPfS_S_i_param_1];
	ld.param.u64 	%rd3, [_Z16vectorDotProductPfS_S_i_param_2];
	ld.param.u32 	%r8, [_Z16vectorDotProductPfS_S_i_param_3];
	mov.u32 	%r1, %tid.x;
	mov.u32 	%r2, %ctaid.x;
	mov.u32 	%r13, %ntid.x;
	mad.lo.s32 	%r4, %r2, %r13, %r1;
	setp.ge.s32 	%p1, %r4, %r8;
	mov.f32 	%f10, 0f00000000;
	@%p1 bra 	$L__BB2_2;
	cvta.to.global.u64 	%rd4, %rd1;
	cvta.to.global.u64 	%rd5, %rd2;
	mul.wide.s32 	%rd6, %r4, 4;
	add.s64 	%rd7, %rd4, %rd6;
	ld.global.f32 	%f4, [%rd7];
	add.s64 	%rd8, %rd5, %rd6;
	ld.global.f32 	%f5, [%rd8];
	mul.f32 	%f10, %f4, %f5;
$L__BB2_2:
	shl.b32 	%r9, %r1, 2;
	mov.u32 	%r10, sdata;
	add.s32 	%r5, %r10, %r9;
	st.shared.f32 	[%r5], %f10;
	bar.sync 	0;
	setp.lt.u32 	%p2, %r13, 2;
	@%p2 bra 	$L__BB2_6;
$L__BB2_3:
	shr.u32 	%r7, %r13, 1;
	setp.ge.u32 	%p3, %r1, %r7;
	@%p3 bra 	$L__BB2_5;
	shl.b32 	%r11, %r7, 2;
	add.s32 	%r12, %r5, %r11;
	ld.shared.f32 	%f6, [%r12];
	ld.shared.f32 	%f7, [%r5];
	add.f32 	%f8, %f6, %f7;
	st.shared.f32 	[%r5], %f8;
$L__BB2_5:
	bar.sync 	0;
	setp.gt.u32 	%p4, %r13, 3;
	mov.u32 	%r13, %r7;
	@%p4 bra 	$L__BB2_3;
$L__BB2_6:
	setp.ne.s32 	%p5, %r1, 0;
	@%p5 bra 	$L__BB2_8;
	ld.shared.f32 	%f9, [sdata];
	cvta.to.global.u64 	%rd9, %rd3;
	mul.wide.u32 	%rd10, %r2, 4;
	add.s64 	%rd11, %rd9, %rd10;
	st.global.f32 	[%rd11], %f9;
$L__BB2_8:
	ret;

}
	// .globl	_Z15vectorMagnitudePfS_i
.visible .entry _Z15vectorMagnitudePfS_i(
	.param .u64 .ptr .align 1 _Z15vectorMagnitudePfS_i_param_0,
	.param .u64 .ptr .align 1 _Z15vectorMagnitudePfS_i_param_1,
	.param .u32 _Z15vectorMagnitudePfS_i_param_2
)
{
	.reg .pred 	%p<6>;
	.reg .b32 	%r<14>;
	.reg .b32 	%f<10>;
	.reg .b64 	%rd<9>;

	ld.param.u64 	%rd1, [_Z15vectorMagnitudePfS_i_param_0];
	ld.param.u64 	%rd2, [_Z15vectorMagnitudePfS_i_param_1];
	ld.param.u32 	%r8, [_Z15vectorMagnitudePfS_i_param_2];
	mov.u32 	%r1, %tid.x;
	mov.u32 	%r2, %ctaid.x;
	mov.u32 	%r13, %ntid.x;
	mad.lo.s32 	%r4, %r2, %r13, %r1;
	setp.ge.s32 	%p1, %r4, %r8;
	mov.f32 	%f9, 0f00000000;
	@%p1 bra 	$L__BB3_2;
	cvta.to.global.u64 	%rd3, %rd1;
	mul.wide.s32 	%rd4, %r4, 4;
	add.s64 	%rd5, %rd3, %rd4;
	ld.global.f32 	%f4, [%rd5];
	mul.f32 	%f9, %f4, %f4;
$L__BB3_2:
	shl.b32 	%r9, %r1, 2;
	mov.u32 	%r10, sdata;
	add.s32 	%r5, %r10, %r9;
	st.shared.f32 	[%r5], %f9;
	bar.sync 	0;
	setp.lt.u32 	%p2, %r13, 2;
	@%p2 bra 	$L__BB3_6;
$L__BB3_3:
	shr.u32 	%r7, %r13, 1;
	setp.ge.u32 	%p3, %r1, %r7;
	@%p3 bra 	$L__BB3_5;
	shl.b32 	%r11, %r7, 2;
	add.s32 	%r12, %r5, %r11;
	ld.shared.f32 	%f5, [%r12];
	ld.shared.f32 	%f6, [%r5];
	add.f32 	%f7, %f5, %f6;
	st.shared.f32 	[%r5], %f7;
$L__BB3_5:
	bar.sync 	0;
	setp.gt.u32 	%p4, %r13, 3;
	mov.u32 	%r13, %r7;
	@%p4 bra 	$L__BB3_3;
$L__BB3_6:
	setp.ne.s32 	%p5, %r1, 0;
	@%p5 bra 	$L__BB3_8;
	ld.shared.f32 	%f8, [sdata];
	cvta.to.global.u64 	%rd6, %rd2;
	mul.wide.u32 	%rd7, %r2, 4;
	add.s64 	%rd8, %rd6, %rd7;
	st.global.f32 	[%rd8], %f8;
$L__BB3_8:
	ret;

}


// ===== COMPILED SASS (sm_100) =====

	.target	sm_100

	.elftype	@"ET_EXEC"


//--------------------- .note.nv.tkinfo           --------------------------
	.section	.note.nv.tkinfo,"",@"SHT_NOTE"
	.sectionflags	@"SHF_NOTE_NV_TKINFO"
	.tkinfo
        /*0018*/ 	.word	0x00000002
        /*0030*/ 	.string	""
        /*0030*/ 	.string	"ptxas"
        /*0030*/ 	.string	"Cuda compilation tools, release 13.0, V13.0.88"
        /*0030*/ 	.string	"Build cuda_13.0.r13.0/compiler.36424714_0"
        /*0030*/ 	.string	"-arch sm_100 -m 64 "



//--------------------- .note.nv.cuinfo           --------------------------
	.section	.note.nv.cuinfo,"",@"SHT_NOTE"
	.sectionflags	@"SHF_NOTE_NV_CUINFO"
        /*0018*/ 	.short	0x0002
        /*001a*/ 	.short	0x0064
        /*001c*/ 	.short	0x0082
	.zero		2


//--------------------- .nv.info                  --------------------------
	.section	.nv.info,"",@"SHT_CUDA_INFO"
	.align	4


	//----- nvinfo : EIATTR_REGCOUNT
	.align		4
        /*0000*/ 	.byte	0x04, 0x2f
        /*0002*/ 	.short	(.L_1 - .L_0)
	.align		4
.L_0:
        /*0004*/ 	.word	index@(_Z9vectorAddPfS_S_i)
        /*0008*/ 	.word	0x0000000c


	//----- nvinfo : EIATTR_FRAME_SIZE
	.align		4
.L_1:
        /*000c*/ 	.byte	0x04, 0x11
        /*000e*/ 	.short	(.L_3 - .L_2)
	.align		4
.L_2:
        /*0010*/ 	.word	index@(_Z9vectorAddPfS_S_i)
        /*0014*/ 	.word	0x00000000


	//----- nvinfo : EIATTR_REGCOUNT
	.align		4
.L_3:
        /*0018*/ 	.byte	0x04, 0x2f
        /*001a*/ 	.short	(.L_5 - .L_4)
	.align		4
.L_4:
        /*001c*/ 	.word	index@(_Z11vectorScalePffi)
        /*0020*/ 	.word	0x00000008


	//----- nvinfo : EIATTR_FRAME_SIZE
	.align		4
.L_5:
        /*0024*/ 	.byte	0x04, 0x11
        /*0026*/ 	.short	(.L_7 - .L_6)
	.align		4
.L_6:
        /*0028*/ 	.word	index@(_Z11vectorScalePffi)
        /*002c*/ 	.word	0x00000000


	//----- nvinfo : EIATTR_REGCOUNT
	.align		4
.L_7:
        /*0030*/ 	.byte	0x04, 0x2f
        /*0032*/ 	.short	(.L_9 - .L_8)
	.align		4
.L_8:
        /*0034*/ 	.word	index@(_Z16vectorDotProductPfS_S_i)
        /*0038*/ 	.word	0x0000000c


	//----- nvinfo : EIATTR_FRAME_SIZE
	.align		4
.L_9:
        /*003c*/ 	.byte	0x04, 0x11
        /*003e*/ 	.short	(.L_11 - .L_10)
	.align		4
.L_10:
        /*0040*/ 	.word	index@(_Z16vectorDotProductPfS_S_i)
        /*0044*/ 	.word	0x00000000


	//----- nvinfo : EIATTR_REGCOUNT
	.align		4
.L_11:
        /*0048*/ 	.byte	0x04, 0x2f
        /*004a*/ 	.short	(.L_13 - .L_12)
	.align		4
.L_12:
        /*004c*/ 	.word	index@(_Z15vectorMagnitudePfS_i)
        /*0050*/ 	.word	0x0000000b


	//----- nvinfo : EIATTR_FRAME_SIZE
	.align		4
.L_13:
        /*0054*/ 	.byte	0x04, 0x11
        /*0056*/ 	.short	(.L_15 - .L_14)
	.align		4
.L_14:
        /*0058*/ 	.word	index@(_Z15vectorMagnitudePfS_i)
        /*005c*/ 	.word	0x00000000


	//----- nvinfo : EIATTR_MIN_STACK_SIZE
	.align		4
.L_15:
        /*0060*/ 	.byte	0x04, 0x12
        /*0062*/ 	.short	(.L_17 - .L_16)
	.align		4
.L_16:
        /*0064*/ 	.word	index@(_Z15vectorMagnitudePfS_i)
        /*0068*/ 	.word	0x00000000


	//----- nvinfo : EIATTR_MIN_STACK_SIZE
	.align		4
.L_17:
        /*006c*/ 	.byte	0x04, 0x12
        /*006e*/ 	.short	(.L_19 - .L_18)
	.align		4
.L_18:
        /*0070*/ 	.word	index@(_Z16vectorDotProductPfS_S_i)
        /*0074*/ 	.word	0x00000000


	//----- nvinfo : EIATTR_MIN_STACK_SIZE
	.align		4
.L_19:
        /*0078*/ 	.byte	0x04, 0x12
        /*007a*/ 	.short	(.L_21 - .L_20)
	.align		4
.L_20:
        /*007c*/ 	.word	index@(_Z11vectorScalePffi)
        /*0080*/ 	.word	0x00000000


	//----- nvinfo : EIATTR_MIN_STACK_SIZE
	.align		4
.L_21:
        /*0084*/ 	.byte	0x04, 0x12
        /*0086*/ 	.short	(.L_23 - .L_22)
	.align		4
.L_22:
        /*0088*/ 	.word	index@(_Z9vectorAddPfS_S_i)
        /*008c*/ 	.word	0x00000000
.L_23:


//--------------------- .nv.compat                --------------------------
	.section	.nv.compat,"",@"SHT_CUDA_COMPAT_INFO"
	.align	4
        /*0000*/ 	.byte	0x02, 0x09, 0x00, 0x00, 0x02, 0x02, 0x01, 0x00, 0x02, 0x05, 0x05, 0x00, 0x03, 0x07, 0x01, 0x01
        /*0010*/ 	.byte	0x02, 0x03, 0x00, 0x00, 0x02, 0x06, 0x01, 0x00, 0x04, 0x0b, 0x08, 0x00, 0x09, 0x00, 0x00, 0x00
        /*0020*/ 	.byte	0x00, 0x00, 0x00, 0x00


//--------------------- .nv.info._Z15vectorMagnitudePfS_i --------------------------
	.section	.nv.info._Z15vectorMagnitudePfS_i,"",@"SHT_CUDA_INFO"
	.sectionflags	@""
	.align	4


	//----- nvinfo : EIATTR_CUDA_API_VERSION
	.align		4
        /*0000*/ 	.byte	0x04, 0x37
        /*0002*/ 	.short	(.L_25 - .L_24)
.L_24:
        /*0004*/ 	.word	0x00000082


	//----- nvinfo : EIATTR_KPARAM_INFO
	.align		4
.L_25:
        /*0008*/ 	.byte	0x04, 0x17
        /*000a*/ 	.short	(.L_27 - .L_26)
.L_26:
        /*000c*/ 	.word	0x00000000
        /*0010*/ 	.short	0x0002
        /*0012*/ 	.short	0x0010
        /*0014*/ 	.byte	0x00, 0xf0, 0x11, 0x00


	//----- nvinfo : EIATTR_KPARAM_INFO
	.align		4
.L_27:
        /*0018*/ 	.byte	0x04, 0x17
        /*001a*/ 	.short	(.L_29 - .L_28)
.L_28:
        /*001c*/ 	.word	0x00000000
        /*0020*/ 	.short	0x0001
        /*0022*/ 	.short	0x0008
        /*0024*/ 	.byte	0x00, 0xf5, 0x21, 0x00


	//----- nvinfo : EIATTR_KPARAM_INFO
	.align		4
.L_29:
        /*0028*/ 	.byte	0x04, 0x17
        /*002a*/ 	.short	(.L_31 - .L_30)
.L_30:
        /*002c*/ 	.word	0x00000000
        /*0030*/ 	.short	0x0000
        /*0032*/ 	.short	0x0000
        /*0034*/ 	.byte	0x00, 0xf5, 0x21, 0x00


	//----- nvinfo : EIATTR_SPARSE_MMA_MASK
	.align		4
.L_31:
        /*0038*/ 	.byte	0x03, 0x50
        /*003a*/ 	.short	0x0000


	//----- nvinfo : EIATTR_MAXREG_COUNT
	.align		4
        /*003c*/ 	.byte	0x03, 0x1b
        /*003e*/ 	.short	0x00ff


	//----- nvinfo : EIATTR_NUM_BARRIERS
	.align		4
        /*0040*/ 	.byte	0x02, 0x4c
        /*0042*/ 	.byte	0x01
	.zero		1


	//----- nvinfo : EIATTR_MERCURY_ISA_VERSION
	.align		4
        /*0044*/ 	.byte	0x03, 0x5f
        /*0046*/ 	.short	0x0101


	//----- nvinfo : EIATTR_VRC_CTA_INIT_COUNT
	.align		4
        /*0048*/ 	.byte	0x02, 0x4a
	.zero		1
	.zero		1


	//----- nvinfo : EIATTR_EXIT_INSTR_OFFSETS
	.align		4
        /*004c*/ 	.byte	0x04, 0x1c
        /*004e*/ 	.short	(.L_33 - .L_32)


	//   ....[0]....
.L_32:
        /*0050*/ 	.word	0x00000220


	//   ....[1]....
        /*0054*/ 	.word	0x000002a0


	//----- nvinfo : EIATTR_CBANK_PARAM_SIZE
	.align		4
.L_33:
        /*0058*/ 	.byte	0x03, 0x19
        /*005a*/ 	.short	0x0014


	//----- nvinfo : EIATTR_PARAM_CBANK
	.align		4
        /*005c*/ 	.byte	0x04, 0x0a
        /*005e*/ 	.short	(.L_35 - .L_34)
	.align		4
.L_34:
        /*0060*/ 	.word	index@(.nv.constant0._Z15vectorMagnitudePfS_i)
        /*0064*/ 	.short	0x0380
        /*0066*/ 	.short	0x0014


	//----- nvinfo : EIATTR_SW_WAR
	.align		4
.L_35:
        /*0068*/ 	.byte	0x04, 0x36
        /*006a*/ 	.short	(.L_37 - .L_36)
.L_36:
        /*006c*/ 	.word	0x00000008
.L_37:


//--------------------- .nv.info._Z16vectorDotProductPfS_S_i --------------------------
	.section	.nv.info._Z16vectorDotProductPfS_S_i,"",@"SHT_CUDA_INFO"
	.sectionflags	@""
	.align	4


	//----- nvinfo : EIATTR_CUDA_API_VERSION
	.align		4
        /*0000*/ 	.byte	0x04, 0x37
        /*0002*/ 	.short	(.L_39 - .L_38)
.L_38:
        /*0004*/ 	.word	0x00000082


	//----- nvinfo : EIATTR_KPARAM_INFO
	.align		4
.L_39:
        /*0008*/ 	.byte	0x04, 0x17
        /*000a*/ 	.short	(.L_41 - .L_40)
.L_40:
        /*000c*/ 	.word	0x00000000
        /*0010*/ 	.short	0x0003
        /*0012*/ 	.short	0x0018
        /*0014*/ 	.byte	0x00, 0xf0, 0x11, 0x00


	//----- nvinfo : EIATTR_KPARAM_INFO
	.align		4
.L_41:
        /*0018*/ 	.byte	0x04, 0x17
        /*001a*/ 	.short	(.L_43 - .L_42)
.L_42:
        /*001c*/ 	.word	0x00000000
        /*0020*/ 	.short	0x0002
        /*0022*/ 	.short	0x0010
        /*0024*/ 	.byte	0x00, 0xf5, 0x21, 0x00


	//----- nvinfo : EIATTR_KPARAM_INFO
	.align		4
.L_43:
        /*0028*/ 	.byte	0x04, 0x17
        /*002a*/ 	.short	(.L_45 - .L_44)
.L_44:
        /*002c*/ 	.word	0x00000000
        /*0030*/ 	.short	0x0001
        /*0032*/ 	.short	0x0008
        /*0034*/ 	.byte	0x00, 0xf5, 0x21, 0x00


	//----- nvinfo : EIATTR_KPARAM_INFO
	.align		4
.L_45:
        /*0038*/ 	.byte	0x04, 0x17
        /*003a*/ 	.short	(.L_47 - .L_46)
.L_46:
        /*003c*/ 	.word	0x00000000
        /*0040*/ 	.short	0x0000
        /*0042*/ 	.short	0x0000
        /*0044*/ 	.byte	0x00, 0xf5, 0x21, 0x00


	//----- nvinfo : EIATTR_SPARSE_MMA_MASK
	.align		4
.L_47:
        /*0048*/ 	.byte	0x03, 0x50
        /*004a*/ 	.short	0x0000


	//----- nvinfo : EIATTR_MAXREG_COUNT
	.align		4
        /*004c*/ 	.byte	0x03, 0x1b
        /*004e*/ 	.short	0x00ff


	//----- nvinfo : EIATTR_NUM_BARRIERS
	.align		4
        /*0050*/ 	.byte	0x02, 0x4c
        /*0052*/ 	.byte	0x01
	.zero		1


	//----- nvinfo : EIATTR_MERCURY_ISA_VERSION
	.align		4
        /*0054*/ 	.byte	0x03, 0x5f
        /*0056*/ 	.short	0x0101


	//----- nvinfo : EIATTR_VRC_CTA_INIT_COUNT
	.align		4
        /*0058*/ 	.byte	0x02, 0x4a
	.zero		1
	.zero		1


	//----- nvinfo : EIATTR_EXIT_INSTR_OFFSETS
	.align		4
        /*005c*/ 	.byte	0x04, 0x1c
        /*005e*/ 	.short	(.L_49 - .L_48)


	//   ....[0]....
.L_48:
        /*0060*/ 	.word	0x00000250


	//   ....[1]....
        /*0064*/ 	.word	0x000002d0


	//----- nvinfo : EIATTR_CBANK_PARAM_SIZE
	.align		4
.L_49:
        /*0068*/ 	.byte	0x03, 0x19
        /*006a*/ 	.short	0x001c


	//----- nvinfo : EIATTR_PARAM_CBANK
	.align		4
        /*006c*/ 	.byte	0x04, 0x0a
        /*006e*/ 	.short	(.L_51 - .L_50)
	.align		4
.L_50:
        /*0070*/ 	.word	index@(.nv.constant0._Z16vectorDotProductPfS_S_i)
        /*0074*/ 	.short	0x0380
        /*0076*/ 	.short	0x001c


	//----- nvinfo : EIATTR_SW_WAR
	.align		4
.L_51:
        /*0078*/ 	.byte	0x04, 0x36
        /*007a*/ 	.short	(.L_53 - .L_52)
.L_52:
        /*007c*/ 	.word	0x00000008
.L_53:


//--------------------- .nv.info._Z11vectorScalePffi --------------------------
	.section	.nv.info._Z11vectorScalePffi,"",@"SHT_CUDA_INFO"
	.sectionflags	@""
	.align	4


	//----- nvinfo : EIATTR_CUDA_API_VERSION
	.align		4
        /*0000*/ 	.byte	0x04, 0x37
        /*0002*/ 	.short	(.L_55 - .L_54)
.L_54:
        /*0004*/ 	.word	0x00000082


	//----- nvinfo : EIATTR_KPARAM_INFO
	.align		4
.L_55:
        /*0008*/ 	.byte	0x04, 0x17
        /*000a*/ 	.short	(.L_57 - .L_56)
.L_56:
        /*000c*/ 	.word	0x00000000
        /*0010*/ 	.short	0x0002
        /*0012*/ 	.short	0x000c
        /*0014*/ 	.byte	0x00, 0xf0, 0x11, 0x00


	//----- nvinfo : EIATTR_KPARAM_INFO
	.align		4
.L_57:
        /*0018*/ 	.byte	0x04, 0x17
        /*001a*/ 	.short	(.L_59 - .L_58)
.L_58:
        /*001c*/ 	.word	0x00000000
        /*0020*/ 	.short	0x0001
        /*0022*/ 	.short	0x0008
        /*0024*/ 	.byte	0x00, 0xf0, 0x11, 0x00


	//----- nvinfo : EIATTR_KPARAM_INFO
	.align		4
.L_59:
        /*0028*/ 	.byte	0x04, 0x17
        /*002a*/ 	.short	(.L_61 - .L_60)
.L_60:
        /*002c*/ 	.word	0x00000000
        /*0030*/ 	.short	0x0000
        /*0032*/ 	.short	0x0000
        /*0034*/ 	.byte	0x00, 0xf5, 0x21, 0x00


	//----- nvinfo : EIATTR_SPARSE_MMA_MASK
	.align		4
.L_61:
        /*0038*/ 	.byte	0x03, 0x50
        /*003a*/ 	.short	0x0000


	//----- nvinfo : EIATTR_MAXREG_COUNT
	.align		4
        /*003c*/ 	.byte	0x03, 0x1b
        /*003e*/ 	.short	0x00ff


	//----- nvinfo : EIATTR_MERCURY_ISA_VERSION
	.align		4
        /*0040*/ 	.byte	0x03, 0x5f
        /*0042*/ 	.short	0x0101


	//----- nvinfo : EIATTR_VRC_CTA_INIT_COUNT
	.align		4
        /*0044*/ 	.byte	0x02, 0x4a
	.zero		1
	.zero		1


	//----- nvinfo : EIATTR_EXIT_INSTR_OFFSETS
	.align		4
        /*0048*/ 	.byte	0x04, 0x1c
        /*004a*/ 	.short	(.L_63 - .L_62)


	//   ....[0]....
.L_62:
        /*004c*/ 	.word	0x00000070


	//   ....[1]....
        /*0050*/ 	.word	0x000000f0


	//----- nvinfo : EIATTR_CBANK_PARAM_SIZE
	.align		4
.L_63:
        /*0054*/ 	.byte	0x03, 0x19
        /*0056*/ 	.short	0x0010


	//----- nvinfo : EIATTR_PARAM_CBANK
	.align		4
        /*0058*/ 	.byte	0x04, 0x0a
        /*005a*/ 	.short	(.L_65 - .L_64)
	.align		4
.L_64:
        /*005c*/ 	.word	index@(.nv.constant0._Z11vectorScalePffi)
        /*0060*/ 	.short	0x0380
        /*0062*/ 	.short	0x0010


	//----- nvinfo : EIATTR_SW_WAR
	.align		4
.L_65:
        /*0064*/ 	.byte	0x04, 0x36
        /*0066*/ 	.short	(.L_67 - .L_66)
.L_66:
        /*0068*/ 	.word	0x00000008
.L_67:


//--------------------- .nv.info._Z9vectorAddPfS_S_i --------------------------
	.section	.nv.info._Z9vectorAddPfS_S_i,"",@"SHT_CUDA_INFO"
	.sectionflags	@""
	.align	4


	//----- nvinfo : EIATTR_CUDA_API_VERSION
	.align		4
        /*0000*/ 	.byte	0x04, 0x37
        /*0002*/ 	.short	(.L_69 - .L_68)
.L_68:
        /*0004*/ 	.word	0x00000082


	//----- nvinfo : EIATTR_KPARAM_INFO
	.align		4
.L_69:
        /*0008*/ 	.byte	0x04, 0x17
        /*000a*/ 	.short	(.L_71 - .L_70)
.L_70:
        /*000c*/ 	.word	0x00000000
        /*0010*/ 	.short	0x0003
        /*0012*/ 	.short	0x0018
        /*0014*/ 	.byte	0x00, 0xf0, 0x11, 0x00


	//----- nvinfo : EIATTR_KPARAM_INFO
	.align		4
.L_71:
        /*0018*/ 	.byte	0x04, 0x17
        /*001a*/ 	.short	(.L_73 - .L_72)
.L_72:
        /*001c*/ 	.word	0x00000000
        /*0020*/ 	.short	0x0002
        /*0022*/ 	.short	0x0010
        /*0024*/ 	.byte	0x00, 0xf5, 0x21, 0x00


	//----- nvinfo : EIATTR_KPARAM_INFO
	.align		4
.L_73:
        /*0028*/ 	.byte	0x04, 0x17
        /*002a*/ 	.short	(.L_75 - .L_74)
.L_74:
        /*002c*/ 	.word	0x00000000
        /*0030*/ 	.short	0x0001
        /*0032*/ 	.short	0x0008
        /*0034*/ 	.byte	0x00, 0xf5, 0x21, 0x00


	//----- nvinfo : EIATTR_KPARAM_INFO
	.align		4
.L_75:
        /*0038*/ 	.byte	0x04, 0x17
        /*003a*/ 	.short	(.L_77 - .L_76)
.L_76:
        /*003c*/ 	.word	0x00000000
        /*0040*/ 	.short	0x0000
        /*0042*/ 	.short	0x0000
        /*0044*/ 	.byte	0x00, 0xf5, 0x21, 0x00


	//----- nvinfo : EIATTR_SPARSE_MMA_MASK
	.align		4
.L_77:
        /*0048*/ 	.byte	0x03, 0x50
        /*004a*/ 	.short	0x0000


	//----- nvinfo : EIATTR_MAXREG_COUNT
	.align		4
        /*004c*/ 	.byte	0x03, 0x1b
        /*004e*/ 	.short	0x00ff


	//----- nvinfo : EIATTR_MERCURY_ISA_VERSION
	.align		4
        /*0050*/ 	.byte	0x03, 0x5f
        /*0052*/ 	.short	0x0101


	//----- nvinfo : EIATTR_VRC_CTA_INIT_COUNT
	.align		4
        /*0054*/ 	.byte	0x02, 0x4a
	.zero		1
	.zero		1


	//----- nvinfo : EIATTR_EXIT_INSTR_OFFSETS
	.align		4
        /*0058*/ 	.byte	0x04, 0x1c
        /*005a*/ 	.short	(.L_79 - .L_78)


	//   ....[0]....
.L_78:
        /*005c*/ 	.word	0x00000070


	//   ....[1]....
        /*0060*/ 	.word	0x00000130


	//----- nvinfo : EIATTR_CBANK_PARAM_SIZE
	.align		4
.L_79:
        /*0064*/ 	.byte	0x03, 0x19
        /*0066*/ 	.short	0x001c


	//----- nvinfo : EIATTR_PARAM_CBANK
	.align		4
        /*0068*/ 	.byte	0x04, 0x0a
        /*006a*/ 	.short	(.L_81 - .L_80)
	.align		4
.L_80:
        /*006c*/ 	.word	index@(.nv.constant0._Z9vectorAddPfS_S_i)
        /*0070*/ 	.short	0x0380
        /*0072*/ 	.short	0x001c


	//----- nvinfo : EIATTR_SW_WAR
	.align		4
.L_81:
        /*0074*/ 	.byte	0x04, 0x36
        /*0076*/ 	.short	(.L_83 - .L_82)
.L_82:
        /*0078*/ 	.word	0x00000008
.L_83:


//--------------------- .nv.callgraph             --------------------------
	.section	.nv.callgraph,"",@"SHT_CUDA_CALLGRAPH"
	.align	4
	.sectionentsize	8
	.align		4
        /*0000*/ 	.word	0x00000000
	.align		4
        /*0004*/ 	.word	0xffffffff
	.align		4
        /*0008*/ 	.word	0x00000000
	.align		4
        /*000c*/ 	.word	0xfffffffe
	.align		4
        /*0010*/ 	.word	0x00000000
	.align		4
        /*0014*/ 	.word	0xfffffffd
	.align		4
        /*0018*/ 	.word	0x00000000
	.align		4
        /*001c*/ 	.word	0xfffffffc


//--------------------- .text._Z15vectorMagnitudePfS_i --------------------------
	.section	.text._Z15vectorMagnitudePfS_i,"ax",@progbits
	.align	128
        .global         _Z15vectorMagnitudePfS_i
        .type           _Z15vectorMagnitudePfS_i,@function
        .size           _Z15vectorMagnitudePfS_i,(.L_x_8 - _Z15vectorMagnitudePfS_i)
        .other          _Z15vectorMagnitudePfS_i,@"STO_CUDA_ENTRY STV_DEFAULT"
_Z15vectorMagnitudePfS_i:
.text._Z15vectorMagnitudePfS_i:
[----:B------:R-:W-:Y:S01]  /*0000*/  LDC R1, c[0x0][0x37c] ;  /* 0x0000df00ff017b82 */ /* 0x000fe20000000800 */
[----:B------:R-:W0:Y:S01]  /*0010*/  S2R R6, SR_TID.X ;  /* 0x0000000000067919 */ /* 0x000e220000002100 */
[----:B------:R-:W0:Y:S01]  /*0020*/  LDCU UR8, c[0x0][0x360] ;  /* 0x00006c00ff0877ac */ /* 0x000e220008000800 */
[----:B------:R-:W0:Y:S01]  /*0030*/  S2R R7, SR_CTAID.X ;  /* 0x0000000000077919 */ /* 0x000e220000002500 */
[----:B------:R-:W1:Y:S01]  /*0040*/  LDCU UR4, c[0x0][0x390] ;  /* 0x00007200ff0477ac */ /* 0x000e620008000800 */
[----:B------:R-:W2:Y:S01]  /*0050*/  LDCU.64 UR6, c[0x0][0x358] ;  /* 0x00006b00ff0677ac */ /* 0x000ea20008000a00 */
[----:B0-----:R-:W-:-:S05]  /*0060*/  IMAD R5, R7, UR8, R6 ;  /* 0x0000000807057c24 */ /* 0x001fca000f8e0206 */
[----:B-1----:R-:W-:-:S13]  /*0070*/  ISETP.GE.AND P1, PT, R5, UR4, PT ;  /* 0x0000000405007c0c */ /* 0x002fda000bf26270 */
[----:B------:R-:W0:Y:S02]  /*0080*/  @!P1 LDC.64 R2, c[0x0][0x380] ;  /* 0x0000e000ff029b82 */ /* 0x000e240000000a00 */
[----:B0-----:R-:W-:-:S06]  /*0090*/  @!P1 IMAD.WIDE R2, R5, 0x4, R2 ;  /* 0x0000000405029825 */ /* 0x001fcc00078e0202 */
[----:B--2---:R-:W2:Y:S01]  /*00a0*/  @!P1 LDG.E R2, desc[UR6][R2.64] ;  /* 0x0000000602029981 */ /* 0x004ea2000c1e1900 */
[----:B------:R-:W0:Y:S01]  /*00b0*/  S2UR UR5, SR_CgaCtaId ;  /* 0x00000000000579c3 */ /* 0x000e220000008800 */
[----:B------:R-:W-:Y:S01]  /*00c0*/  IMAD.U32 R0, RZ, RZ, UR8 ;  /* 0x00000008ff007e24 */ /* 0x000fe2000f8e00ff */
[----:B------:R-:W-:Y:S01]  /*00d0*/  UMOV UR4, 0x400 ;  /* 0x0000040000047882 */ /* 0x000fe20000000000 */
[----:B------:R-:W-:-:S03]  /*00e0*/  IMAD.MOV.U32 R4, RZ, RZ, RZ ;  /* 0x000000ffff047224 */ /* 0x000fc600078e00ff */
[----:B------:R-:W-:Y:S01]  /*00f0*/  ISETP.GE.U32.AND P0, PT, R0, 0x2, PT ;  /* 0x000000020000780c */ /* 0x000fe20003f06070 */
[----:B0-----:R-:W-:-:S06]  /*0100*/  ULEA UR4, UR5, UR4, 0x18 ;  /* 0x0000000405047291 */ /* 0x001fcc000f8ec0ff */
[----:B------:R-:W-:Y:S01]  /*0110*/  LEA R5, R6, UR4, 0x2 ;  /* 0x0000000406057c11 */ /* 0x000fe2000f8e10ff */
[----:B--2---:R-:W-:Y:S01]  /*0120*/  @!P1 FMUL R4, R2, R2 ;  /* 0x0000000202049220 */ /* 0x004fe20000400000 */
[----:B------:R-:W-:-:S04]  /*0130*/  ISETP.NE.AND P1, PT, R6, RZ, PT ;  /* 0x000000ff0600720c */ /* 0x000fc80003f25270 */
[----:B------:R0:W-:Y:S01]  /*0140*/  STS [R5], R4 ;  /* 0x0000000405007388 */ /* 0x0001e20000000800 */
[----:B------:R-:W-:Y:S06]  /*0150*/  BAR.SYNC.DEFER_BLOCKING 0x0 ;  /* 0x0000000000007b1d */ /* 0x000fec0000010000 */
[----:B------:R-:W-:Y:S05]  /*0160*/  @!P0 BRA `(.L_x_0) ;  /* 0x00000000002c8947 */ /* 0x000fea0003800000 */
.L_x_1:
[----:B------:R-:W-:-:S04]  /*0170*/  SHF.R.U32.HI R8, RZ, 0x1, R0 ;  /* 0x00000001ff087819 */ /* 0x000fc80000011600 */
[----:B------:R-:W-:-:S13]  /*0180*/  ISETP.GE.U32.AND P0, PT, R6, R8, PT ;  /* 0x000000080600720c */ /* 0x000fda0003f06070 */
[----:B------:R-:W-:Y:S01]  /*0190*/  @!P0 LEA R2, R8, R5, 0x2 ;  /* 0x0000000508028211 */ /* 0x000fe200078e10ff */
[----:B------:R-:W-:Y:S05]  /*01a0*/  @!P0 LDS R3, [R5] ;  /* 0x0000000005038984 */ /* 0x000fea0000000800 */
[----:B------:R-:W0:Y:S02]  /*01b0*/  @!P0 LDS R2, [R2] ;  /* 0x0000000002028984 */ /* 0x000e240000000800 */
[----:B0-----:R-:W-:-:S05]  /*01c0*/  @!P0 FADD R4, R2, R3 ;  /* 0x0000000302048221 */ /* 0x001fca0000000000 */
[----:B------:R1:W-:Y:S01]  /*01d0*/  @!P0 STS [R5], R4 ;  /* 0x0000000405008388 */ /* 0x0003e20000000800 */
[----:B------:R-:W-:Y:S01]  /*01e0*/  BAR.SYNC.DEFER_BLOCKING 0x0 ;  /* 0x0000000000007b1d */ /* 0x000fe20000010000 */
[----:B------:R-:W-:Y:S01]  /*01f0*/  ISETP.GT.U32.AND P0, PT, R0, 0x3, PT ;  /* 0x000000030000780c */ /* 0x000fe20003f04070 */
[----:B------:R-:W-:-:S12]  /*0200*/  IMAD.MOV.U32 R0, RZ, RZ, R8 ;  /* 0x000000ffff007224 */ /* 0x000fd800078e0008 */
[----:B-1----:R-:W-:Y:S05]  /*0210*/  @P0 BRA `(.L_x_1) ;  /* 0xfffffffc00d40947 */ /* 0x002fea000383ffff */
.L_x_0:
[----:B------:R-:W-:Y:S05]  /*0220*/  @P1 EXIT ;  /* 0x000000000000194d */ /* 0x000fea0003800000 */
[----:B------:R-:W1:Y:S01]  /*0230*/  S2UR UR5, SR_CgaCtaId ;  /* 0x00000000000579c3 */ /* 0x000e620000008800 */
[----:B------:R-:W-:-:S07]  /*0240*/  UMOV UR4, 0x400 ;  /* 0x0000040000047882 */ /* 0x000fce0000000000 */
[----:B------:R-:W2:Y:S01]  /*0250*/  LDC.64 R2, c[0x0][0x388] ;  /* 0x0000e200ff027b82 */ /* 0x000ea20000000a00 */
[----:B-1----:R-:W-:Y:S01]  /*0260*/  ULEA UR4, UR5, UR4, 0x18 ;  /* 0x0000000405047291 */ /* 0x002fe2000f8ec0ff */
[----:B--2---:R-:W-:-:S08]  /*0270*/  IMAD.WIDE.U32 R2, R7, 0x4, R2 ;  /* 0x0000000407027825 */ /* 0x004fd000078e0002 */
[----:B0-----:R-:W0:Y:S04]  /*0280*/  LDS R5, [UR4] ;  /* 0x00000004ff057984 */ /* 0x001e280008000800 */
[----:B0-----:R-:W-:Y:S01]  /*0290*/  STG.E desc[UR6][R2.64], R5 ;  /* 0x0000000502007986 */ /* 0x001fe2000c101906 */
[----:B------:R-:W-:Y:S05]  /*02a0*/  EXIT ;  /* 0x000000000000794d */ /* 0x000fea0003800000 */
.L_x_2:
[----:B------:R-:W-:-:S00]  /*02b0*/  BRA `(.L_x_2) ;  /* 0xfffffffc00fc7947 */ /* 0x000fc0000383ffff */
[----:B------:R-:W-:-:S00]  /*02c0*/  NOP ;  /* 0x0000000000007918 */ /* 0x000fc00000000000 */
        /* <DEDUP_REMOVED lines=11> */
.L_x_8:


//--------------------- .text._Z16vectorDotProductPfS_S_i --------------------------
	.section	.text._Z16vectorDotProductPfS_S_i,"ax",@progbits
	.align	128
        .global         _Z16vectorDotProductPfS_S_i
        .type           _Z16vectorDotProductPfS_S_i,@function
        .size           _Z16vectorDotProductPfS_S_i,(.L_x_9 - _Z16vectorDotProductPfS_S_i)
        .other          _Z16vectorDotProductPfS_S_i,@"STO_CUDA_ENTRY STV_DEFAULT"
_Z16vectorDotProductPfS_S_i:
.text._Z16vectorDotProductPfS_S_i:
[----:B------:R-:W-:Y:S01]  /*0000*/  LDC R1, c[0x0][0x37c] ;  /* 0x0000df00ff017b82 */ /* 0x000fe20000000800 */
[----:B------:R-:W0:Y:S01]  /*0010*/  S2R R8, SR_TID.X ;  /* 0x0000000000087919 */ /* 0x000e220000002100 */
[----:B------:R-:W0:Y:S06]  /*0020*/  LDCU UR8, c[0x0][0x360] ;  /* 0x00006c00ff0877ac */ /* 0x000e2c0008000800 */
[----:B------:R-:W1:Y:S01]  /*0030*/  LDC.64 R2, c[0x0][0x380] ;  /* 0x0000e000ff027b82 */ /* 0x000e620000000a00 */
[----:B------:R-:W0:Y:S01]  /*0040*/  S2R R9, SR_CTAID.X ;  /* 0x0000000000097919 */ /* 0x000e220000002500 */
[----:B------:R-:W2:Y:S01]  /*0050*/  LDCU UR4, c[0x0][0x398] ;  /* 0x00007300ff0477ac */ /* 0x000ea20008000800 */
[----:B------:R-:W3:Y:S05]  /*0060*/  LDCU.64 UR6, c[0x0][0x358] ;  /* 0x00006b00ff0677ac */ /* 0x000eea0008000a00 */
[----:B------:R-:W4:Y:S01]  /*0070*/  LDC.64 R4, c[0x0][0x388] ;  /* 0x0000e200ff047b82 */ /* 0x000f220000000a00 */
[----:B0-----:R-:W-:-:S05]  /*0080*/  IMAD R7, R9, UR8, R8 ;  /* 0x0000000809077c24 */ /* 0x001fca000f8e0208 */
[----:B--2---:R-:W-:-:S13]  /*0090*/  ISETP.GE.AND P1, PT, R7, UR4, PT ;  /* 0x0000000407007c0c */ /* 0x004fda000bf26270 */
[----:B-1----:R-:W-:-:S04]  /*00a0*/  @!P1 IMAD.WIDE R2, R7, 0x4, R2 ;  /* 0x0000000407029825 */ /* 0x002fc800078e0202 */
[----:B----4-:R-:W-:Y:S02]  /*00b0*/  @!P1 IMAD.WIDE R4, R7, 0x4, R4 ;  /* 0x0000000407049825 */ /* 0x010fe400078e0204 */
[----:B---3--:R-:W2:Y:S04]  /*00c0*/  @!P1 LDG.E R2, desc[UR6][R2.64] ;  /* 0x0000000602029981 */ /* 0x008ea8000c1e1900 */
[----:B------:R-:W2:Y:S01]  /*00d0*/  @!P1 LDG.E R5, desc[UR6][R4.64] ;  /* 0x0000000604059981 */ /* 0x000ea2000c1e1900 */
        /* <DEDUP_REMOVED lines=12> */
.L_x_4:
[----:B------:R-:W-:-:S04]  /*01a0*/  SHF.R.U32.HI R5, RZ, 0x1, R0 ;  /* 0x00000001ff057819 */ /* 0x000fc80000011600 */
[----:B------:R-:W-:-:S13]  /*01b0*/  ISETP.GE.U32.AND P0, PT, R8, R5, PT ;  /* 0x000000050800720c */ /* 0x000fda0003f06070 */
[----:B------:R-:W-:Y:S01]  /*01c0*/  @!P0 LEA R2, R5, R7, 0x2 ;  /* 0x0000000705028211 */ /* 0x000fe200078e10ff */
[----:B------:R-:W-:Y:S05]  /*01d0*/  @!P0 LDS R3, [R7] ;  /* 0x0000000007038984 */ /* 0x000fea0000000800 */
[----:B------:R-:W1:Y:S02]  /*01e0*/  @!P0 LDS R2, [R2] ;  /* 0x0000000002028984 */ /* 0x000e640000000800 */
[----:B-1----:R-:W-:-:S05]  /*01f0*/  @!P0 FADD R4, R2, R3 ;  /* 0x0000000302048221 */ /* 0x002fca0000000000 */
[----:B------:R1:W-:Y:S01]  /*0200*/  @!P0 STS [R7], R4 ;  /* 0x0000000407008388 */ /* 0x0003e20000000800 */
[----:B------:R-:W-:Y:S01]  /*0210*/  BAR.SYNC.DEFER_BLOCKING 0x0 ;  /* 0x0000000000007b1d */ /* 0x000fe20000010000 */
[----:B------:R-:W-:Y:S02]  /*0220*/  ISETP.GT.U32.AND P0, PT, R0, 0x3, PT ;  /* 0x000000030000780c */ /* 0x000fe40003f04070 */
[----:B------:R-:W-:-:S11]  /*0230*/  MOV R0, R5 ;  /* 0x0000000500007202 */ /* 0x000fd60000000f00 */
[----:B-1----:R-:W-:Y:S05]  /*0240*/  @P0 BRA `(.L_x_4) ;  /* 0xfffffffc00d40947 */ /* 0x002fea000383ffff */
.L_x_3:
[----:B------:R-:W-:Y:S05]  /*0250*/  @P1 EXIT ;  /* 0x000000000000194d */ /* 0x000fea0003800000 */
[----:B------:R-:W1:Y:S01]  /*0260*/  S2UR UR5, SR_CgaCtaId ;  /* 0x00000000000579c3 */ /* 0x000e620000008800 */
[----:B------:R-:W-:-:S07]  /*0270*/  UMOV UR4, 0x400 ;  /* 0x0000040000047882 */ /* 0x000fce0000000000 */
[----:B------:R-:W2:Y:S01]  /*0280*/  LDC.64 R2, c[0x0][0x390] ;  /* 0x0000e400ff027b82 */ /* 0x000ea20000000a00 */
[----:B-1----:R-:W-:Y:S01]  /*0290*/  ULEA UR4, UR5, UR4, 0x18 ;  /* 0x0000000405047291 */ /* 0x002fe2000f8ec0ff */
[----:B--2---:R-:W-:-:S08]  /*02a0*/  IMAD.WIDE.U32 R2, R9, 0x4, R2 ;  /* 0x0000000409027825 */ /* 0x004fd000078e0002 */
[----:B------:R-:W1:Y:S04]  /*02b0*/  LDS R5, [UR4] ;  /* 0x00000004ff057984 */ /* 0x000e680008000800 */
[----:B-1----:R-:W-:Y:S01]  /*02c0*/  STG.E desc[UR6][R2.64], R5 ;  /* 0x0000000502007986 */ /* 0x002fe2000c101906 */
[----:B------:R-:W-:Y:S05]  /*02d0*/  EXIT ;  /* 0x000000000000794d */ /* 0x000fea0003800000 */
.L_x_5:
        /* <DEDUP_REMOVED lines=10> */
.L_x_9:


//--------------------- .text._Z11vectorScalePffi --------------------------
	.section	.text._Z11vectorScalePffi,"ax",@progbits
	.align	128
        .global         _Z11vectorScalePffi
        .type           _Z11vectorScalePffi,@function
        .size           _Z11vectorScalePffi,(.L_x_10 - _Z11vectorScalePffi)
        .other          _Z11vectorScalePffi,@"STO_CUDA_ENTRY STV_DEFAULT"
_Z11vectorScalePffi:
.text._Z11vectorScalePffi:
[----:B------:R-:W-:Y:S01]  /*0000*/  LDC R1, c[0x0][0x37c] ;  /* 0x0000df00ff017b82 */ /* 0x000fe20000000800 */
[----:B------:R-:W0:Y:S07]  /*0010*/  S2R R0, SR_TID.X ;  /* 0x0000000000007919 */ /* 0x000e2e0000002100 */
[----:B------:R-:W0:Y:S01]  /*0020*/  S2UR UR4, SR_CTAID.X ;  /* 0x00000000000479c3 */ /* 0x000e220000002500 */
[----:B------:R-:W1:Y:S07]  /*0030*/  LDCU UR5, c[0x0][0x38c] ;  /* 0x00007180ff0577ac */ /* 0x000e6e0008000800 */
[----:B------:R-:W0:Y:S02]  /*0040*/  LDC R5, c[0x0][0x360] ;  /* 0x0000d800ff057b82 */ /* 0x000e240000000800 */
[----:B0-----:R-:W-:-:S05]  /*0050*/  IMAD R5, R5, UR4, R0 ;  /* 0x0000000405057c24 */ /* 0x001fca000f8e0200 */
[----:B-1----:R-:W-:-:S13]  /*0060*/  ISETP.GE.AND P0, PT, R5, UR5, PT ;  /* 0x0000000505007c0c */ /* 0x002fda000bf06270 */
[----:B------:R-:W-:Y:S05]  /*0070*/  @P0 EXIT ;  /* 0x000000000000094d */ /* 0x000fea0003800000 */
[----:B------:R-:W0:Y:S01]  /*0080*/  LDC.64 R2, c[0x0][0x380] ;  /* 0x0000e000ff027b82 */ /* 0x000e220000000a00 */
[----:B------:R-:W1:Y:S01]  /*0090*/  LDCU.64 UR4, c[0x0][0x358] ;  /* 0x00006b00ff0477ac */ /* 0x000e620008000a00 */
[----:B------:R-:W2:Y:S01]  /*00a0*/  LDCU UR6, c[0x0][0x388] ;  /* 0x00007100ff0677ac */ /* 0x000ea20008000800 */
[----:B0-----:R-:W-:-:S05]  /*00b0*/  IMAD.WIDE R2, R5, 0x4, R2 ;  /* 0x0000000405027825 */ /* 0x001fca00078e0202 */
[----:B-1----:R-:W2:Y:S02]  /*00c0*/  LDG.E R0, desc[UR4][R2.64] ;  /* 0x0000000402007981 */ /* 0x002ea4000c1e1900 */
[----:B--2---:R-:W-:-:S05]  /*00d0*/  FMUL R5, R0, UR6 ;  /* 0x0000000600057c20 */ /* 0x004fca0008400000 */
[----:B------:R-:W-:Y:S01]  /*00e0*/  STG.E desc[UR4][R2.64], R5 ;  /* 0x0000000502007986 */ /* 0x000fe2000c101904 */
[----:B------:R-:W-:Y:S05]  /*00f0*/  EXIT ;  /* 0x000000000000794d */ /* 0x000fea0003800000 */
.L_x_6:
        /* <DEDUP_REMOVED lines=16> */
.L_x_10:


//--------------------- .text._Z9vectorAddPfS_S_i --------------------------
	.section	.text._Z9vectorAddPfS_S_i,"ax",@progbits
	.align	128
        .global         _Z9vectorAddPfS_S_i
        .type           _Z9vectorAddPfS_S_i,@function
        .size           _Z9vectorAddPfS_S_i,(.L_x_11 - _Z9vectorAddPfS_S_i)
        .other          _Z9vectorAddPfS_S_i,@"STO_CUDA_ENTRY STV_DEFAULT"
_Z9vectorAddPfS_S_i:
.text._Z9vectorAddPfS_S_i:
        /* <DEDUP_REMOVED lines=9> */
[----:B------:R-:W1:Y:S07]  /*0090*/  LDCU.64 UR4, c[0x0][0x358] ;  /* 0x00006b00ff0477ac */ /* 0x000e6e0008000a00 */
[----:B------:R-:W2:Y:S08]  /*00a0*/  LDC.64 R4, c[0x0][0x388] ;  /* 0x0000e200ff047b82 */ /* 0x000eb00000000a00 */
[----:B------:R-:W3:Y:S01]  /*00b0*/  LDC.64 R6, c[0x0][0x390] ;  /* 0x0000e400ff067b82 */ /* 0x000ee20000000a00 */
[----:B0-----:R-:W-:-:S06]  /*00c0*/  IMAD.WIDE R2, R9, 0x4, R2 ;  /* 0x0000000409027825 */ /* 0x001fcc00078e0202 */
[----:B-1----:R-:W4:Y:S01]  /*00d0*/  LDG.E R2, desc[UR4][R2.64] ;  /* 0x0000000402027981 */ /* 0x002f22000c1e1900 */
[----:B--2---:R-:W-:-:S06]  /*00e0*/  IMAD.WIDE R4, R9, 0x4, R4 ;  /* 0x0000000409047825 */ /* 0x004fcc00078e0204 */
[----:B------:R-:W4:Y:S01]  /*00f0*/  LDG.E R5, desc[UR4][R4.64] ;  /* 0x0000000404057981 */ /* 0x000f22000c1e1900 */
[----:B---3--:R-:W-:-:S04]  /*0100*/  IMAD.WIDE R6, R9, 0x4, R6 ;  /* 0x0000000409067825 */ /* 0x008fc800078e0206 */
[----:B----4-:R-:W-:-:S05]  /*0110*/  FADD R9, R2, R5 ;  /* 0x0000000502097221 */ /* 0x010fca0000000000 */
[----:B------:R-:W-:Y:S01]  /*0120*/  STG.E desc[UR4][R6.64], R9 ;  /* 0x0000000906007986 */ /* 0x000fe2000c101904 */
[----:B------:R-:W-:Y:S05]  /*0130*/  EXIT ;  /* 0x000000000000794d */ /* 0x000fea0003800000 */
.L_x_7:
        /* <DEDUP_REMOVED lines=12> */
.L_x_11:


//--------------------- .nv.shared._Z15vectorMagnitudePfS_i --------------------------
	.section	.nv.shared._Z15vectorMagnitudePfS_i,"aw",@nobits
	.sectionflags	@""
	.align	16
	.zero		1024


//--------------------- .nv.shared.reserved.0     --------------------------
	.section	.nv.shared.reserved.0,"aw",@nobits
	.weak		__nv_reservedSMEM_offset_0_alias
	.size		__nv_reservedSMEM_offset_0_alias, 0, 64
	.other		__nv_reservedSMEM_offset_0_alias,@"STO_CUDA_RESERVED_SHARED STV_DEFAULT"
__nv_reservedSMEM_offset_0_alias:
	.zero		0
	.zero		64


//--------------------- .nv.shared._Z16vectorDotProductPfS_S_i --------------------------
	.section	.nv.shared._Z16vectorDotProductPfS_S_i,"aw",@nobits
	.sectionflags	@""
	.align	16
	.zero		1024


//--------------------- .nv.shared._Z11vectorScalePffi --------------------------
	.section	.nv.shared._Z11vectorScalePffi,"aw",@nobits
	.sectionflags	@""
	.align	16
	.zero		1024


//--------------------- .nv.shared._Z9vectorAddPfS_S_i --------------------------
	.section	.nv.shared._Z9vectorAddPfS_S_i,"aw",@nobits
	.sectionflags	@""
	.align	16
	.zero		1024


//--------------------- .nv.constant0._Z15vectorMagnitudePfS_i --------------------------
	.section	.nv.constant0._Z15vectorMagnitudePfS_i,"a",@progbits
	.sectionflags	@""
	.align	4
.nv.constant0._Z15vectorMagnitudePfS_i:
	.zero		916


//--------------------- .nv.constant0._Z16vectorDotProductPfS_S_i --------------------------
	.section	.nv.constant0._Z16vectorDotProductPfS_S_i,"a",@progbits
	.sectionflags	@""
	.align	4
.nv.constant0._Z16vectorDotProductPfS_S_i:
	.zero		924


//--------------------- .nv.constant0._Z11vectorScalePffi --------------------------
	.section	.nv.constant0._Z11vectorScalePffi,"a",@progbits
	.sectionflags	@""
	.align	4
.nv.constant0._Z11vectorScalePffi:
	.zero		912


//--------------------- .nv.constant0._Z9vectorAddPfS_S_i --------------------------
	.section	.nv.constant0._Z9vectorAddPfS_S_i,"a",@progbits
	.sectionflags	@""
	.align	4
.nv.constant0._Z9vectorAddPfS_S_i:
	.zero		924


//--------------------- SYMBOLS --------------------------

	.type		.nv.reservedSmem.offset0,@object
	.size		.nv.reservedSmem.offset0,0x4
	.type		.nv.reservedSmem.cap,@object
	.size		.nv.reservedSmem.cap,0x4
